	.headerflags	@"EF_CUDA_TEXMODE_UNIFIED EF_CUDA_64BIT_ADDRESS EF_CUDA_ACCELERATORS EF_CUDA_SM90 EF_CUDA_VIRTUAL_SM(EF_CUDA_SM90)"
	.elftype	@"ET_EXEC"


//--------------------- .nv.info                  --------------------------
	.section	.nv.info,"",@"SHT_CUDA_INFO"
	.align	4


	//----- nvinfo : EIATTR_REGCOUNT
	.align		4
        /*0000*/ 	.byte	0x04, 0x2f
        /*0002*/ 	.short	(.L_2 - .L_1)
	.align		4
.L_1:
        /*0004*/ 	.word	index@(triton_per_fused_native_group_norm_1)
        /*0008*/ 	.word	0x00000010


	//----- nvinfo : EIATTR_MIN_STACK_SIZE
	.align		4
.L_2:
        /*000c*/ 	.byte	0x04, 0x12
        /*000e*/ 	.short	(.L_4 - .L_3)
	.align		4
.L_3:
        /*0010*/ 	.word	index@(triton_per_fused_native_group_norm_1)
        /*0014*/ 	.word	0x00000000


	//----- nvinfo : EIATTR_FRAME_SIZE
	.align		4
.L_4:
        /*0018*/ 	.byte	0x04, 0x11
        /*001a*/ 	.short	(.L_6 - .L_5)
	.align		4
.L_5:
        /*001c*/ 	.word	index@(triton_per_fused_native_group_norm_1)
        /*0020*/ 	.word	0x00000000


	//----- nvinfo : EIATTR_MIN_STACK_SIZE
	.align		4
.L_6:
        /*0024*/ 	.byte	0x04, 0x12
        /*0026*/ 	.short	(.L_8 - .L_7)
	.align		4
.L_7:
        /*0028*/ 	.word	index@(triton_per_fused_native_group_norm_1)
        /*002c*/ 	.word	0x00000000
.L_8:


//--------------------- .nv.info.triton_per_fused_native_group_norm_1 --------------------------
	.section	.nv.info.triton_per_fused_native_group_norm_1,"",@"SHT_CUDA_INFO"
	.sectionflags	@""
	.align	4


	//----- nvinfo : EIATTR_CUDA_API_VERSION
	.align		4
        /*0000*/ 	.byte	0x04, 0x37
        /*0002*/ 	.short	(.L_10 - .L_9)
.L_9:
        /*0004*/ 	.word	0x0000007c


	//----- nvinfo : EIATTR_KPARAM_INFO
	.align		4
.L_10:
        /*0008*/ 	.byte	0x04, 0x17
        /*000a*/ 	.short	(.L_12 - .L_11)
.L_11:
        /*000c*/ 	.word	0x00000000
        /*0010*/ 	.short	0x0006
        /*0012*/ 	.short	0x002c
        /*0014*/ 	.byte	0x00, 0xf0, 0x11, 0x00


	//----- nvinfo : EIATTR_KPARAM_INFO
	.align		4
.L_12:
        /*0018*/ 	.byte	0x04, 0x17
        /*001a*/ 	.short	(.L_14 - .L_13)
.L_13:
        /*001c*/ 	.word	0x00000000
        /*0020*/ 	.short	0x0005
        /*0022*/ 	.short	0x0028
        /*0024*/ 	.byte	0x00, 0xf0, 0x11, 0x00


	//----- nvinfo : EIATTR_KPARAM_INFO
	.align		4
.L_14:
        /*0028*/ 	.byte	0x04, 0x17
        /*002a*/ 	.short	(.L_16 - .L_15)
.L_15:
        /*002c*/ 	.word	0x00000000
        /*0030*/ 	.short	0x0004
        /*0032*/ 	.short	0x0020
        /*0034*/ 	.byte	0x00, 0xf4, 0x21, 0x00


	//----- nvinfo : EIATTR_KPARAM_INFO
	.align		4
.L_16:
        /*0038*/ 	.byte	0x04, 0x17
        /*003a*/ 	.short	(.L_18 - .L_17)
.L_17:
        /*003c*/ 	.word	0x00000000
        /*0040*/ 	.short	0x0003
        /*0042*/ 	.short	0x0018
        /*0044*/ 	.byte	0x00, 0xf4, 0x21, 0x00


	//----- nvinfo : EIATTR_KPARAM_INFO
	.align		4
.L_18:
        /*0048*/ 	.byte	0x04, 0x17
        /*004a*/ 	.short	(.L_20 - .L_19)
.L_19:
        /*004c*/ 	.word	0x00000000
        /*0050*/ 	.short	0x0002
        /*0052*/ 	.short	0x0010
        /*0054*/ 	.byte	0x00, 0xf4, 0x21, 0x00


	//----- nvinfo : EIATTR_KPARAM_INFO
	.align		4
.L_20:
        /*0058*/ 	.byte	0x04, 0x17
        /*005a*/ 	.short	(.L_22 - .L_21)
.L_21:
        /*005c*/ 	.word	0x00000000
        /*0060*/ 	.short	0x0001
        /*0062*/ 	.short	0x0008
        /*0064*/ 	.byte	0x00, 0xf4, 0x21, 0x00


	//----- nvinfo : EIATTR_KPARAM_INFO
	.align		4
.L_22:
        /*0068*/ 	.byte	0x04, 0x17
        /*006a*/ 	.short	(.L_24 - .L_23)
.L_23:
        /*006c*/ 	.word	0x00000000
        /*0070*/ 	.short	0x0000
        /*0072*/ 	.short	0x0000
        /*0074*/ 	.byte	0x00, 0xf4, 0x21, 0x00


	//----- nvinfo : EIATTR_SPARSE_MMA_MASK
	.align		4
.L_24:
        /*0078*/ 	.byte	0x03, 0x50
        /*007a*/ 	.short	0x0000


	//----- nvinfo : EIATTR_MAXREG_COUNT
	.align		4
        /*007c*/ 	.byte	0x03, 0x1b
        /*007e*/ 	.short	0x00ff


	//----- nvinfo : EIATTR_COOP_GROUP_MASK_REGIDS
	.align		4
        /*0080*/ 	.byte	0x04, 0x29
        /*0082*/ 	.short	(.L_26 - .L_25)


	//   ....[0]....
.L_25:
        /*0084*/ 	.word	0xffffffff


	//   ....[1]....
        /*0088*/ 	.word	0xffffffff


	//   ....[2]....
        /*008c*/ 	.word	0xffffffff


	//----- nvinfo : EIATTR_COOP_GROUP_INSTR_OFFSETS
	.align		4
.L_26:
        /*0090*/ 	.byte	0x04, 0x28
        /*0092*/ 	.short	(.L_28 - .L_27)


	//   ....[0]....
.L_27:
        /*0094*/ 	.word	0x00000150


	//   ....[1]....
        /*0098*/ 	.word	0x000001b0


	//   ....[2]....
        /*009c*/ 	.word	0x000001d0


	//----- nvinfo : EIATTR_EXIT_INSTR_OFFSETS
	.align		4
.L_28:
        /*00a0*/ 	.byte	0x04, 0x1c
        /*00a2*/ 	.short	(.L_30 - .L_29)


	//   ....[0]....
.L_29:
        /*00a4*/ 	.word	0x00000370


	//   ....[1]....
        /*00a8*/ 	.word	0x00000390


	//----- nvinfo : EIATTR_REQNTID
	.align		4
.L_30:
        /*00ac*/ 	.byte	0x04, 0x10
        /*00ae*/ 	.short	(.L_32 - .L_31)
.L_31:
        /*00b0*/ 	.word	0x00000040
        /*00b4*/ 	.word	0x00000001
        /*00b8*/ 	.word	0x00000001


	//----- nvinfo : EIATTR_CBANK_PARAM_SIZE
	.align		4
.L_32:
        /*00bc*/ 	.byte	0x03, 0x19
        /*00be*/ 	.short	0x0030


	//----- nvinfo : EIATTR_PARAM_CBANK
	.align		4
        /*00c0*/ 	.byte	0x04, 0x0a
        /*00c2*/ 	.short	(.L_34 - .L_33)
	.align		4
.L_33:
        /*00c4*/ 	.word	index@(.nv.constant0.triton_per_fused_native_group_norm_1)
        /*00c8*/ 	.short	0x0210
        /*00ca*/ 	.short	0x0030


	//----- nvinfo : EIATTR_SW_WAR
	.align		4
.L_34:
        /*00cc*/ 	.byte	0x04, 0x36
        /*00ce*/ 	.short	(.L_36 - .L_35)
.L_35:
        /*00d0*/ 	.word	0x00000008
.L_36:


//--------------------- .nv.callgraph             --------------------------
	.section	.nv.callgraph,"",@"SHT_CUDA_CALLGRAPH"
	.align	4
	.sectionentsize	8
	.align		4
        /*0000*/ 	.word	0x00000000
	.align		4
        /*0004*/ 	.word	0xffffffff
	.align		4
        /*0008*/ 	.word	0x00000000
	.align		4
        /*000c*/ 	.word	0xfffffffe
	.align		4
        /*0010*/ 	.word	0x00000000
	.align		4
        /*0014*/ 	.word	0xfffffffd
	.align		4
        /*0018*/ 	.word	0x00000000
	.align		4
        /*001c*/ 	.word	0xfffffffc


//--------------------- .nv.constant4             --------------------------
	.section	.nv.constant4,"a",@progbits
	.align	8
	.align		8
.nv.constant4:
        /*0000*/ 	.dword	_$_str


//--------------------- .text.triton_per_fused_native_group_norm_1 --------------------------
	.section	.text.triton_per_fused_native_group_norm_1,"ax",@progbits
	.sectionflags	@"SHF_BARRIERS=1"
	.align	128
        .global         triton_per_fused_native_group_norm_1
        .type           triton_per_fused_native_group_norm_1,@function
        .size           triton_per_fused_native_group_norm_1,(.L_x_1 - triton_per_fused_native_group_norm_1)
        .other          triton_per_fused_native_group_norm_1,@"STO_CUDA_ENTRY STV_DEFAULT"
triton_per_fused_native_group_norm_1:
.text.triton_per_fused_native_group_norm_1:
[----:B------:R-:W0:Y:S02]  /*0000*/  LDC R1, c[0x0][0x28] ;  /* 0x00000a00ff017b82 */ /* 0x000e240000000800 */
[----:B------:R-:W1:Y:S01]  /*0010*/  S2R R11, SR_TID.X ;  /* 0x00000000000b7919 */ /* 0x000e620000002100 */
[----:B------:R-:W2:Y:S01]  /*0020*/  LDC.64 R6, c[0x0][0x228] ;  /* 0x00008a00ff067b82 */ /* 0x000ea20000000a00 */
[----:B------:R-:W-:Y:S01]  /*0030*/  HFMA2.MMA R10, -RZ, RZ, 0, 0 ;  /* 0x00000000ff0a7435 */ /* 0x000fe200000001ff */
[----:B------:R-:W-:Y:S01]  /*0040*/  ULDC.64 UR4, c[0x0][0x208] ;  /* 0x0000820000047ab9 */ /* 0x000fe20000000a00 */
[----:B------:R-:W3:Y:S05]  /*0050*/  S2R R0, SR_CTAID.X ;  /* 0x0000000000007919 */ /* 0x000eea0000002500 */
[----:B------:R-:W4:Y:S01]  /*0060*/  LDC.64 R4, c[0x0][0x220] ;  /* 0x00008800ff047b82 */ /* 0x000f220000000a00 */
[----:B-1----:R-:W-:-:S02]  /*0070*/  LOP3.LUT R3, R11, 0x1, RZ, 0xc0, !PT ;  /* 0x000000010b037812 */ /* 0x002fc400078ec0ff */
[C---:B---3--:R-:W-:Y:S02]  /*0080*/  ISETP.GE.AND P2, PT, R0.reuse, 0x80, PT ;  /* 0x000000800000780c */ /* 0x048fe40003f46270 */
[----:B------:R-:W-:-:S03]  /*0090*/  LEA R9, R0, R3, 0x1 ;  /* 0x0000000300097211 */ /* 0x000fc600078e08ff */
[----:B------:R-:W1:Y:S02]  /*00a0*/  LDC.64 R2, c[0x0][0x218] ;  /* 0x00008600ff027b82 */ /* 0x000e640000000a00 */
[----:B--2---:R-:W-:-:S06]  /*00b0*/  IMAD.WIDE R6, R9, 0x4, R6 ;  /* 0x0000000409067825 */ /* 0x004fcc00078e0206 */
[----:B------:R-:W2:Y:S01]  /*00c0*/  @!P2 LDG.E R10, desc[UR4][R6.64] ;  /* 0x00000004060aa981 */ /* 0x000ea2000c1e1900 */
[----:B----4-:R-:W-:-:S04]  /*00d0*/  IMAD.WIDE R4, R9, 0x4, R4 ;  /* 0x0000000409047825 */ /* 0x010fc800078e0204 */
[----:B-1----:R-:W-:Y:S01]  /*00e0*/  IMAD.WIDE R2, R9, 0x4, R2 ;  /* 0x0000000409027825 */ /* 0x002fe200078e0202 */
[----:B------:R-:W-:-:S06]  /*00f0*/  CS2R R8, SRZ ;  /* 0x0000000000087805 */ /* 0x000fcc000001ff00 */
[----:B------:R-:W3:Y:S04]  /*0100*/  @!P2 LDG.E R8, desc[UR4][R2.64] ;  /* 0x000000040208a981 */ /* 0x000ee8000c1e1900 */
[----:B------:R-:W4:Y:S01]  /*0110*/  @!P2 LDG.E R9, desc[UR4][R4.64] ;  /* 0x000000040409a981 */ /* 0x000f22000c1e1900 */
[----:B------:R-:W-:Y:S01]  /*0120*/  BAR.SYNC.DEFER_BLOCKING 0x0 ;  /* 0x0000000000007b1d */ /* 0x000fe20000010000 */
[----:B--2---:R-:W-:-:S04]  /*0130*/  SEL R10, R10, RZ, !P2 ;  /* 0x000000ff0a0a7207 */ /* 0x004fc80005000000 */
[----:B------:R-:W-:-:S05]  /*0140*/  FSEL R10, R10, RZ, !P2 ;  /* 0x000000ff0a0a7208 */ /* 0x000fca0005000000 */
[----:B------:R-:W1:Y:S01]  /*0150*/  SHFL.BFLY PT, R13, R10, 0x1, 0x1f ;  /* 0x0c201f000a0d7f89 */ /* 0x000e6200000e0000 */
[----:B---3--:R-:W-:Y:S02]  /*0160*/  SEL R6, R8, RZ, !P2 ;  /* 0x000000ff08067207 */ /* 0x008fe40005000000 */
[----:B----4-:R-:W-:Y:S02]  /*0170*/  SEL R7, R9, RZ, !P2 ;  /* 0x000000ff09077207 */ /* 0x010fe40005000000 */
[----:B------:R-:W-:Y:S02]  /*0180*/  FSEL R6, R6, RZ, !P2 ;  /* 0x000000ff06067208 */ /* 0x000fe40005000000 */
[----:B------:R-:W-:Y:S01]  /*0190*/  FSEL R7, R7, RZ, !P2 ;  /* 0x000000ff07077208 */ /* 0x000fe20005000000 */
[----:B-1----:R-:W-:Y:S02]  /*01a0*/  FADD R12, R10, R13 ;  /* 0x0000000d0a0c7221 */ /* 0x002fe40000000000 */
[----:B------:R-:W1:Y:S03]  /*01b0*/  SHFL.BFLY PT, R3, R6, 0x1, 0x1f ;  /* 0x0c201f0006037f89 */ /* 0x000e6600000e0000 */
[C---:B------:R-:W-:Y:S01]  /*01c0*/  FSETP.GT.AND P1, PT, |R12|.reuse, 8.50705917302346158658e+37, PT ;  /* 0x7e8000000c00780b */ /* 0x040fe20003f24200 */
[----:B------:R-:W2:Y:S01]  /*01d0*/  SHFL.BFLY PT, R2, R7, 0x1, 0x1f ;  /* 0x0c201f0007027f89 */ /* 0x000ea200000e0000 */
[----:B------:R-:W-:-:S02]  /*01e0*/  FSETP.GEU.AND P0, PT, |R12|, 1.175494350822287508e-38, PT ;  /* 0x008000000c00780b */ /* 0x000fc40003f0e200 */
[----:B------:R-:W-:-:S09]  /*01f0*/  FSETP.NEU.AND P2, PT, R12, RZ, PT ;  /* 0x000000ff0c00720b */ /* 0x000fd20003f4d000 */
[----:B------:R-:W-:Y:S01]  /*0200*/  @P1 FMUL R12, R12, 0.25 ;  /* 0x3e8000000c0c1820 */ /* 0x000fe20000400000 */
[----:B------:R-:W-:-:S03]  /*0210*/  @P1 FMUL R13, R13, 0.25 ;  /* 0x3e8000000d0d1820 */ /* 0x000fc60000400000 */
[----:B------:R-:W-:Y:S01]  /*0220*/  @!P0 FMUL R12, R12, 16777216 ;  /* 0x4b8000000c0c8820 */ /* 0x000fe20000400000 */
[----:B------:R-:W-:Y:S01]  /*0230*/  @!P0 FMUL R13, R13, 16777216 ;  /* 0x4b8000000d0d8820 */ /* 0x000fe20000400000 */
[----:B------:R-:W-:Y:S01]  /*0240*/  LOP3.LUT P0, RZ, R11, 0x3f, RZ, 0xc0, !PT ;  /* 0x0000003f0bff7812 */ /* 0x000fe2000780c0ff */
[----:B-1----:R-:W-:-:S03]  /*0250*/  FADD R9, -R6, R3 ;  /* 0x0000000306097221 */ /* 0x002fc60000000100 */
[----:B------:R-:W1:Y:S01]  /*0260*/  MUFU.RCP R12, R12 ;  /* 0x0000000c000c7308 */ /* 0x000e620000001000 */
[----:B------:R-:W-:Y:S01]  /*0270*/  FMUL R5, R9, R9 ;  /* 0x0000000909057220 */ /* 0x000fe20000400000 */
[----:B--2---:R-:W-:Y:S01]  /*0280*/  FADD R8, R7, R2 ;  /* 0x0000000207087221 */ /* 0x004fe20000000000 */
[----:B------:R-:W-:Y:S01]  /*0290*/  MOV R7, 0x38800000 ;  /* 0x3880000000077802 */ /* 0x000fe20000000f00 */
[----:B------:R-:W2:Y:S01]  /*02a0*/  LDC.64 R2, c[0x0][0x210] ;  /* 0x00008400ff027b82 */ /* 0x000ea20000000a00 */
[----:B------:R-:W-:Y:S01]  /*02b0*/  FMUL R10, R10, R5 ;  /* 0x000000050a0a7220 */ /* 0x000fe20000400000 */
[----:B------:R-:W-:-:S06]  /*02c0*/  ISETP.LT.AND P0, PT, R0, 0x80, !P0 ;  /* 0x000000800000780c */ /* 0x000fcc0004701270 */
[----:B------:R-:W3:Y:S01]  /*02d0*/  LDC.64 R4, c[0x0][0x230] ;  /* 0x00008c00ff047b82 */ /* 0x000ee20000000a00 */
[----:B-1----:R-:W-:-:S05]  /*02e0*/  FMUL R13, R12, R13 ;  /* 0x0000000d0c0d7220 */ /* 0x002fca0000400000 */
[----:B------:R-:W-:-:S05]  /*02f0*/  FSEL R13, R13, RZ, P2 ;  /* 0x000000ff0d0d7208 */ /* 0x000fca0001000000 */
[----:B------:R-:W-:Y:S01]  /*0300*/  FFMA R8, R13, R10, R8 ;  /* 0x0000000a0d087223 */ /* 0x000fe20000000008 */
[----:B------:R-:W-:Y:S01]  /*0310*/  FFMA R9, R9, R13, R6 ;  /* 0x0000000d09097223 */ /* 0x000fe20000000006 */
[----:B--2---:R-:W-:-:S04]  /*0320*/  IMAD.WIDE R2, R0, 0x4, R2 ;  /* 0x0000000400027825 */ /* 0x004fc800078e0202 */
[----:B------:R-:W-:-:S04]  /*0330*/  FFMA R8, R8, R7, 9.9999997473787516356e-06 ;  /* 0x3727c5ac08087423 */ /* 0x000fc80000000007 */
[----:B------:R-:W1:Y:S01]  /*0340*/  MUFU.RSQ R7, R8 ;  /* 0x0000000800077308 */ /* 0x000e620000001400 */
[----:B---3--:R-:W-:Y:S01]  /*0350*/  IMAD.WIDE R4, R0, 0x4, R4 ;  /* 0x0000000400047825 */ /* 0x008fe200078e0204 */
[----:B-1----:R1:W-:Y:S01]  /*0360*/  @P0 STG.E desc[UR4][R2.64], R7 ;  /* 0x0000000702000986 */ /* 0x0023e2000c101904 */
[----:B------:R-:W-:Y:S05]  /*0370*/  @!P0 EXIT ;  /* 0x000000000000894d */ /* 0x000fea0003800000 */
[----:B------:R-:W-:Y:S01]  /*0380*/  STG.E desc[UR4][R4.64], R9 ;  /* 0x0000000904007986 */ /* 0x000fe2000c101904 */
[----:B------:R-:W-:Y:S05]  /*0390*/  EXIT ;  /* 0x000000000000794d */ /* 0x000fea0003800000 */
.L_x_0:
[----:B------:R-:W-:-:S00]  /*03a0*/  BRA `(.L_x_0) ;  /* 0xfffffffc00fc7947 */ /* 0x000fc0000383ffff */
[----:B------:R-:W-:-:S00]  /*03b0*/  NOP ;  /* 0x0000000000007918 */ /* 0x000fc00000000000 */
        /* <DEDUP_REMOVED lines=12> */
.L_x_1:


//--------------------- .nv.global.init           --------------------------
	.section	.nv.global.init,"aw",@progbits
.nv.global.init:
	.type		_$_str,@object
	.size		_$_str,(.L_0 - _$_str)
_$_str:
        /*0000*/ 	.byte	0x5f, 0x5f, 0x43, 0x55, 0x44, 0x41, 0x5f, 0x46, 0x54, 0x5a, 0x00
.L_0:


//--------------------- .nv.constant0.triton_per_fused_native_group_norm_1 --------------------------
	.section	.nv.constant0.triton_per_fused_native_group_norm_1,"a",@progbits
	.sectionflags	@""
	.align	4
.nv.constant0.triton_per_fused_native_group_norm_1:
	.zero		576
